	.headerflags	@"EF_CUDA_TEXMODE_UNIFIED EF_CUDA_64BIT_ADDRESS EF_CUDA_ACCELERATORS EF_CUDA_SM90 EF_CUDA_VIRTUAL_SM(EF_CUDA_SM90)"
	.elftype	@"ET_EXEC"


//--------------------- .nv.info                  --------------------------
	.section	.nv.info,"",@"SHT_CUDA_INFO"
	.align	4


	//----- nvinfo : EIATTR_REGCOUNT
	.align		4
        /*0000*/ 	.byte	0x04, 0x2f
        /*0002*/ 	.short	(.L_2 - .L_1)
	.align		4
.L_1:
        /*0004*/ 	.word	index@(triton_poi_fused_arange_div_floor_divide_mul_pow_0)
        /*0008*/ 	.word	0x00000018


	//----- nvinfo : EIATTR_MIN_STACK_SIZE
	.align		4
.L_2:
        /*000c*/ 	.byte	0x04, 0x12
        /*000e*/ 	.short	(.L_4 - .L_3)
	.align		4
.L_3:
        /*0010*/ 	.word	index@(triton_poi_fused_arange_div_floor_divide_mul_pow_0)
        /*0014*/ 	.word	0x00000000


	//----- nvinfo : EIATTR_FRAME_SIZE
	.align		4
.L_4:
        /*0018*/ 	.byte	0x04, 0x11
        /*001a*/ 	.short	(.L_6 - .L_5)
	.align		4
.L_5:
        /*001c*/ 	.word	index@(triton_poi_fused_arange_div_floor_divide_mul_pow_0)
        /*0020*/ 	.word	0x00000000


	//----- nvinfo : EIATTR_MIN_STACK_SIZE
	.align		4
.L_6:
        /*0024*/ 	.byte	0x04, 0x12
        /*0026*/ 	.short	(.L_8 - .L_7)
	.align		4
.L_7:
        /*0028*/ 	.word	index@(triton_poi_fused_arange_div_floor_divide_mul_pow_0)
        /*002c*/ 	.word	0x00000000
.L_8:


//--------------------- .nv.info.triton_poi_fused_arange_div_floor_divide_mul_pow_0 --------------------------
	.section	.nv.info.triton_poi_fused_arange_div_floor_divide_mul_pow_0,"",@"SHT_CUDA_INFO"
	.sectionflags	@""
	.align	4


	//----- nvinfo : EIATTR_CUDA_API_VERSION
	.align		4
        /*0000*/ 	.byte	0x04, 0x37
        /*0002*/ 	.short	(.L_10 - .L_9)
.L_9:
        /*0004*/ 	.word	0x0000007c


	//----- nvinfo : EIATTR_KPARAM_INFO
	.align		4
.L_10:
        /*0008*/ 	.byte	0x04, 0x17
        /*000a*/ 	.short	(.L_12 - .L_11)
.L_11:
        /*000c*/ 	.word	0x00000000
        /*0010*/ 	.short	0x0001
        /*0012*/ 	.short	0x0008
        /*0014*/ 	.byte	0x00, 0xf0, 0x11, 0x00


	//----- nvinfo : EIATTR_KPARAM_INFO
	.align		4
.L_12:
        /*0018*/ 	.byte	0x04, 0x17
        /*001a*/ 	.short	(.L_14 - .L_13)
.L_13:
        /*001c*/ 	.word	0x00000000
        /*0020*/ 	.short	0x0000
        /*0022*/ 	.short	0x0000
        /*0024*/ 	.byte	0x00, 0xf4, 0x21, 0x00


	//----- nvinfo : EIATTR_SPARSE_MMA_MASK
	.align		4
.L_14:
        /*0028*/ 	.byte	0x03, 0x50
        /*002a*/ 	.short	0x0000


	//----- nvinfo : EIATTR_MAXREG_COUNT
	.align		4
        /*002c*/ 	.byte	0x03, 0x1b
        /*002e*/ 	.short	0x00ff


	//----- nvinfo : EIATTR_EXIT_INSTR_OFFSETS
	.align		4
        /*0030*/ 	.byte	0x04, 0x1c
        /*0032*/ 	.short	(.L_16 - .L_15)


	//   ....[0]....
.L_15:
        /*0034*/ 	.word	0x00000aa0


	//----- nvinfo : EIATTR_REQNTID
	.align		4
.L_16:
        /*0038*/ 	.byte	0x04, 0x10
        /*003a*/ 	.short	(.L_18 - .L_17)
.L_17:
        /*003c*/ 	.word	0x00000080
        /*0040*/ 	.word	0x00000001
        /*0044*/ 	.word	0x00000001


	//----- nvinfo : EIATTR_CRS_STACK_SIZE
	.align		4
.L_18:
        /*0048*/ 	.byte	0x04, 0x1e
        /*004a*/ 	.short	(.L_20 - .L_19)
.L_19:
        /*004c*/ 	.word	0x00000000


	//----- nvinfo : EIATTR_CBANK_PARAM_SIZE
	.align		4
.L_20:
        /*0050*/ 	.byte	0x03, 0x19
        /*0052*/ 	.short	0x000c


	//----- nvinfo : EIATTR_PARAM_CBANK
	.align		4
        /*0054*/ 	.byte	0x04, 0x0a
        /*0056*/ 	.short	(.L_22 - .L_21)
	.align		4
.L_21:
        /*0058*/ 	.word	index@(.nv.constant0.triton_poi_fused_arange_div_floor_divide_mul_pow_0)
        /*005c*/ 	.short	0x0210
        /*005e*/ 	.short	0x000c


	//----- nvinfo : EIATTR_SW_WAR
	.align		4
.L_22:
        /*0060*/ 	.byte	0x04, 0x36
        /*0062*/ 	.short	(.L_24 - .L_23)
.L_23:
        /*0064*/ 	.word	0x00000008
.L_24:


//--------------------- .nv.callgraph             --------------------------
	.section	.nv.callgraph,"",@"SHT_CUDA_CALLGRAPH"
	.align	4
	.sectionentsize	8
	.align		4
        /*0000*/ 	.word	0x00000000
	.align		4
        /*0004*/ 	.word	0xffffffff
	.align		4
        /*0008*/ 	.word	0x00000000
	.align		4
        /*000c*/ 	.word	0xfffffffe
	.align		4
        /*0010*/ 	.word	0x00000000
	.align		4
        /*0014*/ 	.word	0xfffffffd
	.align		4
        /*0018*/ 	.word	0x00000000
	.align		4
        /*001c*/ 	.word	0xfffffffc


//--------------------- .nv.constant4             --------------------------
	.section	.nv.constant4,"a",@progbits
	.align	8
	.align		8
.nv.constant4:
        /*0000*/ 	.dword	_$_str


//--------------------- .text.triton_poi_fused_arange_div_floor_divide_mul_pow_0 --------------------------
	.section	.text.triton_poi_fused_arange_div_floor_divide_mul_pow_0,"ax",@progbits
	.align	128
        .global         triton_poi_fused_arange_div_floor_divide_mul_pow_0
        .type           triton_poi_fused_arange_div_floor_divide_mul_pow_0,@function
        .size           triton_poi_fused_arange_div_floor_divide_mul_pow_0,(.L_x_5 - triton_poi_fused_arange_div_floor_divide_mul_pow_0)
        .other          triton_poi_fused_arange_div_floor_divide_mul_pow_0,@"STO_CUDA_ENTRY STV_DEFAULT"
triton_poi_fused_arange_div_floor_divide_mul_pow_0:
.text.triton_poi_fused_arange_div_floor_divide_mul_pow_0:
[----:B------:R-:W0:Y:S02]  /*0000*/  LDC R1, c[0x0][0x28] ;  /* 0x00000a00ff017b82 */ /* 0x000e240000000800 */
[----:B------:R-:W1:Y:S01]  /*0010*/  S2R R0, SR_TID.X ;  /* 0x0000000000007919 */ /* 0x000e620000002100 */
[----:B------:R-:W-:Y:S01]  /*0020*/  HFMA2.MMA R7, -RZ, RZ, 1.2822265625, -66.875 ;  /* 0x3d21d42eff077435 */ /* 0x000fe200000001ff */
[----:B------:R-:W-:Y:S01]  /*0030*/  MOV R6, 0x3b18f0fe ;  /* 0x3b18f0fe00067802 */ /* 0x000fe20000000f00 */
[----:B------:R-:W-:Y:S01]  /*0040*/  HFMA2.MMA R9, -RZ, RZ, 1.720703125, 0 ;  /* 0x3ee20000ff097435 */ /* 0x000fe200000001ff */
[----:B------:R-:W2:Y:S01]  /*0050*/  S2R R3, SR_CTAID.X ;  /* 0x0000000000037919 */ /* 0x000ea20000002500 */
[----:B------:R-:W-:Y:S01]  /*0060*/  MOV R8, 0x3e620000 ;  /* 0x3e62000000087802 */ /* 0x000fe20000000f00 */
[----:B------:R-:W-:Y:S01]  /*0070*/  HFMA2.MMA R21, -RZ, RZ, 3.4921875, 0 ;  /* 0x42fc0000ff157435 */ /* 0x000fe200000001ff */
[----:B------:R-:W-:Y:S04]  /*0080*/  BSSY B0, `(.L_x_0) ;  /* 0x000007a000007945 */ /* 0x000fe80003800000 */
[----:B------:R-:W-:-:S04]  /*0090*/  FFMA.FTZ R6, R7, R6, 0.01249298732727766037 ;  /* 0x3c4caf6307067423 */ /* 0x000fc80000010006 */
[----:B------:R-:W-:-:S04]  /*00a0*/  FFMA.FTZ R6, R6, R7, 0.083333469927310943604 ;  /* 0x3daaaabd06067423 */ /* 0x000fc80000010007 */
[----:B------:R-:W-:-:S04]  /*00b0*/  FMUL.FTZ R6, R6, 0.039508990943431854248 ;  /* 0x3d21d42e06067820 */ /* 0x000fc80000410000 */
[----:B------:R-:W-:Y:S01]  /*00c0*/  FMUL.FTZ R6, R6, 0.19876869022846221924 ;  /* 0x3e4b8a0506067820 */ /* 0x000fe20000410000 */
[----:B-1----:R-:W-:-:S04]  /*00d0*/  SHF.L.U32 R0, R0, 0x1, RZ ;  /* 0x0000000100007819 */ /* 0x002fc800000006ff */
[----:B------:R-:W-:Y:S02]  /*00e0*/  LOP3.LUT R0, R0, 0xfe, RZ, 0xc0, !PT ;  /* 0x000000fe00007812 */ /* 0x000fe400078ec0ff */
[----:B--2---:R-:W-:Y:S02]  /*00f0*/  SHF.R.S32.HI R4, RZ, 0x17, R3 ;  /* 0x00000017ff047819 */ /* 0x004fe40000011403 */
[----:B------:R-:W-:Y:S02]  /*0100*/  LEA R2, R3, R0, 0x8 ;  /* 0x0000000003027211 */ /* 0x000fe400078e40ff */
[----:B------:R-:W-:Y:S02]  /*0110*/  SGXT R3, R4, 0x1 ;  /* 0x000000010403781a */ /* 0x000fe40000000200 */
[----:B------:R-:W-:Y:S02]  /*0120*/  IADD3 R0, R2, 0x1, RZ ;  /* 0x0000000102007810 */ /* 0x000fe40007ffe0ff */
[----:B------:R-:W-:-:S04]  /*0130*/  LEA.HI R4, R3, R2, RZ, 0x7 ;  /* 0x0000000203047211 */ /* 0x000fc800078f38ff */
[----:B------:R-:W-:Y:S02]  /*0140*/  LOP3.LUT R5, R4, 0xffffff80, RZ, 0xc0, !PT ;  /* 0xffffff8004057812 */ /* 0x000fe400078ec0ff */
[----:B------:R-:W-:Y:S02]  /*0150*/  LEA.HI R4, R3, R0, RZ, 0x7 ;  /* 0x0000000003047211 */ /* 0x000fe400078f38ff */
[----:B------:R-:W-:Y:S02]  /*0160*/  IADD3 R5, R2, -R5, RZ ;  /* 0x8000000502057210 */ /* 0x000fe40007ffe0ff */
[----:B------:R-:W-:Y:S01]  /*0170*/  LOP3.LUT R7, R4, 0xffffff80, RZ, 0xc0, !PT ;  /* 0xffffff8004077812 */ /* 0x000fe200078ec0ff */
[C---:B------:R-:W-:Y:S01]  /*0180*/  FFMA R4, R9.reuse, -0.4503078162670135498, R8 ;  /* 0xbee68ebf09047823 */ /* 0x040fe20000000008 */
[----:B------:R-:W-:Y:S02]  /*0190*/  I2FP.F32.S32 R5, R5 ;  /* 0x0000000500057245 */ /* 0x000fe40000201400 */
[----:B------:R-:W-:Y:S01]  /*01a0*/  IADD3 R7, R0, -R7, RZ ;  /* 0x8000000700077210 */ /* 0x000fe20007ffe0ff */
[----:B------:R-:W-:Y:S01]  /*01b0*/  FFMA R0, R9, 0.4503078162670135498, R6 ;  /* 0x3ee68ebf09007823 */ /* 0x000fe20000000006 */
[----:B------:R-:W-:Y:S01]  /*01c0*/  FADD R4, R4, R4 ;  /* 0x0000000404047221 */ /* 0x000fe20000000000 */
[----:B------:R-:W-:Y:S01]  /*01d0*/  FMUL R5, R5, 0.5 ;  /* 0x3f00000005057820 */ /* 0x000fe20000400000 */
[----:B------:R-:W-:Y:S01]  /*01e0*/  I2FP.F32.S32 R7, R7 ;  /* 0x0000000700077245 */ /* 0x000fe20000201400 */
[----:B------:R-:W-:Y:S01]  /*01f0*/  FFMA R9, R9, 0.4503078162670135498, -R0 ;  /* 0x3ee68ebf09097823 */ /* 0x000fe20000000800 */
[----:B------:R-:W-:Y:S01]  /*0200*/  FFMA.FTZ R4, R8, -0.19876869022846221924, R4 ;  /* 0xbe4b8a0508047823 */ /* 0x000fe20000010004 */
[----:B------:R-:W-:-:S02]  /*0210*/  LEA.HI R3, R3, R2, RZ, 0x9 ;  /* 0x0000000203037211 */ /* 0x000fc400078f48ff */
[----:B------:R-:W-:Y:S01]  /*0220*/  FMUL R7, R7, 0.5 ;  /* 0x3f00000007077820 */ /* 0x000fe20000400000 */
[----:B------:R-:W-:Y:S01]  /*0230*/  FADD R9, R6, R9 ;  /* 0x0000000906097221 */ /* 0x000fe20000000000 */
[----:B------:R-:W-:Y:S01]  /*0240*/  FMUL.FTZ R4, R4, 0.4503078162670135498 ;  /* 0x3ee68ebf04047820 */ /* 0x000fe20000410000 */
[----:B------:R-:W1:Y:S01]  /*0250*/  FRND.FTZ.FLOOR R5, R5 ;  /* 0x0000000500057307 */ /* 0x000e620000215000 */
[----:B------:R-:W-:Y:S02]  /*0260*/  SHF.R.S32.HI R3, RZ, 0x9, R3 ;  /* 0x00000009ff037819 */ /* 0x000fe40000011403 */
[----:B------:R-:W-:-:S04]  /*0270*/  FADD R9, R4, R9 ;  /* 0x0000000904097221 */ /* 0x000fc80000000000 */
[C---:B------:R-:W-:Y:S01]  /*0280*/  FADD R11, R0.reuse, R9 ;  /* 0x00000009000b7221 */ /* 0x040fe20000000000 */
[----:B------:R-:W2:Y:S03]  /*0290*/  FRND.FTZ.FLOOR R7, R7 ;  /* 0x0000000700077307 */ /* 0x000ea60000215000 */
[----:B------:R-:W-:Y:S01]  /*02a0*/  FADD R6, R11, 9.010894775390625 ;  /* 0x41102ca00b067421 */ /* 0x000fe20000000000 */
[----:B------:R-:W-:Y:S01]  /*02b0*/  FADD R0, R0, -R11 ;  /* 0x8000000b00007221 */ /* 0x000fe20000000000 */
[----:B-1----:R-:W-:Y:S02]  /*02c0*/  FADD R4, R5, R5 ;  /* 0x0000000505047221 */ /* 0x002fe40000000000 */
[----:B------:R-:W-:Y:S01]  /*02d0*/  FADD R8, -R6, 9.010894775390625 ;  /* 0x41102ca006087421 */ /* 0x000fe20000000100 */
[----:B------:R-:W-:Y:S01]  /*02e0*/  FADD R0, R9, R0 ;  /* 0x0000000009007221 */ /* 0x000fe20000000000 */
[----:B------:R-:W-:-:S02]  /*02f0*/  FMUL R4, R4, 0.0078125 ;  /* 0x3c00000004047820 */ /* 0x000fc40000400000 */
[----:B------:R-:W-:Y:S01]  /*0300*/  FADD R11, R11, R8 ;  /* 0x000000080b0b7221 */ /* 0x000fe20000000000 */
[----:B--2---:R-:W-:Y:S01]  /*0310*/  FADD R5, R7, R7 ;  /* 0x0000000707057221 */ /* 0x004fe20000000000 */
[----:B------:R-:W-:Y:S02]  /*0320*/  FADD.FTZ R14, |R4|, -RZ ;  /* 0x800000ff040e7221 */ /* 0x000fe40000010200 */
[----:B------:R-:W-:Y:S01]  /*0330*/  FADD R0, R0, R11 ;  /* 0x0000000b00007221 */ /* 0x000fe20000000000 */
[----:B------:R-:W-:Y:S01]  /*0340*/  FMUL R7, R4, 0.0001220703125 ;  /* 0x3900000004077820 */ /* 0x000fe20000400000 */
[----:B------:R-:W-:Y:S02]  /*0350*/  FMUL R5, R5, 0.0078125 ;  /* 0x3c00000005057820 */ /* 0x000fe40000400000 */
[----:B------:R-:W-:Y:S01]  /*0360*/  FADD R9, R0, 1.8571887267171405256e-05 ;  /* 0x379bcad300097421 */ /* 0x000fe20000000000 */
[----:B------:R-:W-:Y:S01]  /*0370*/  FSETP.GT.AND P0, PT, R14, 9.99999979021476795361e+33, PT ;  /* 0x77f684df0e00780b */ /* 0x000fe20003f04000 */
[C---:B------:R-:W-:Y:S01]  /*0380*/  FADD.FTZ R16, |R5|.reuse, -RZ ;  /* 0x800000ff05107221 */ /* 0x040fe20000010200 */
[----:B------:R-:W-:Y:S01]  /*0390*/  FMUL R0, R5, 0.0001220703125 ;  /* 0x3900000005007820 */ /* 0x000fe20000400000 */
[----:B------:R-:W-:Y:S01]  /*03a0*/  FADD R8, R6, R9 ;  /* 0x0000000906087221 */ /* 0x000fe20000000000 */
[----:B------:R-:W-:-:S02]  /*03b0*/  FSEL R10, R7, R4, P0 ;  /* 0x00000004070a7208 */ /* 0x000fc40000000000 */
[----:B------:R-:W-:-:S03]  /*03c0*/  FSETP.GT.AND P1, PT, R16, 9.99999979021476795361e+33, PT ;  /* 0x77f684df1000780b */ /* 0x000fc60003f24000 */
[----:B------:R-:W-:Y:S01]  /*03d0*/  FMUL.FTZ R7, R8, R10 ;  /* 0x0000000a08077220 */ /* 0x000fe20000410000 */
[----:B------:R-:W-:Y:S01]  /*03e0*/  FSEL R11, R0, R5, P1 ;  /* 0x00000005000b7208 */ /* 0x000fe20000800000 */
[----:B------:R-:W-:-:S04]  /*03f0*/  FADD R0, R6, -R8 ;  /* 0x8000000806007221 */ /* 0x000fc80000000000 */
[CC--:B------:R-:W-:Y:S01]  /*0400*/  FMUL.FTZ R6, R8.reuse, R11.reuse ;  /* 0x0000000b08067220 */ /* 0x0c0fe20000410000 */
[----:B------:R-:W-:Y:S01]  /*0410*/  FADD R9, R9, R0 ;  /* 0x0000000009097221 */ /* 0x000fe20000000000 */
[CC--:B------:R-:W-:Y:S02]  /*0420*/  FFMA.FTZ R0, R8.reuse, R10.reuse, -R7 ;  /* 0x0000000a08007223 */ /* 0x0c0fe40000010807 */
[-C--:B------:R-:W-:Y:S02]  /*0430*/  FFMA.FTZ R12, R8, R11.reuse, -R6 ;  /* 0x0000000b080c7223 */ /* 0x080fe40000010806 */
[C---:B------:R-:W-:Y:S02]  /*0440*/  FFMA.FTZ R0, R9.reuse, R10, R0 ;  /* 0x0000000a09007223 */ /* 0x040fe40000010000 */
[----:B------:R-:W-:Y:S02]  /*0450*/  FFMA.FTZ R9, R9, R11, R12 ;  /* 0x0000000b09097223 */ /* 0x000fe4000001000c */
[----:B------:R-:W-:-:S02]  /*0460*/  FFMA.FTZ R0, RZ, R8, R0 ;  /* 0x00000008ff007223 */ /* 0x000fc40000010000 */
[----:B------:R-:W-:Y:S02]  /*0470*/  FFMA.FTZ R9, RZ, R8, R9 ;  /* 0x00000008ff097223 */ /* 0x000fe40000010009 */
[----:B------:R-:W-:Y:S02]  /*0480*/  FADD.FTZ R8, R7, R0 ;  /* 0x0000000007087221 */ /* 0x000fe40000010000 */
[----:B------:R-:W-:-:S03]  /*0490*/  FADD.FTZ R11, R6, R9 ;  /* 0x00000009060b7221 */ /* 0x000fc60000010000 */
[C---:B------:R-:W-:Y:S02]  /*04a0*/  ISETP.NE.AND P0, PT, R8.reuse, 0x42b17218, PT ;  /* 0x42b172180800780c */ /* 0x040fe40003f05270 */
[C---:B------:R-:W-:Y:S02]  /*04b0*/  ISETP.NE.AND P1, PT, R11.reuse, 0x42b17218, PT ;  /* 0x42b172180b00780c */ /* 0x040fe40003f25270 */
[----:B------:R-:W-:Y:S02]  /*04c0*/  FSEL R10, R8, 88.72283172607421875, P0 ;  /* 0x42b17217080a7808 */ /* 0x000fe40000000000 */
[----:B------:R-:W-:-:S03]  /*04d0*/  FSEL R17, R11, 88.72283172607421875, P1 ;  /* 0x42b172170b117808 */ /* 0x000fc60000800000 */
[----:B------:R-:W-:Y:S02]  /*04e0*/  FMUL.FTZ R12, R10, 1.4426950216293334961 ;  /* 0x3fb8aa3b0a0c7820 */ /* 0x000fe40000410000 */
[----:B------:R-:W-:-:S04]  /*04f0*/  FMUL.FTZ R18, R17, 1.4426950216293334961 ;  /* 0x3fb8aa3b11127820 */ /* 0x000fc80000410000 */
[----:B------:R-:W1:Y:S08]  /*0500*/  FRND.TRUNC R12, R12 ;  /* 0x0000000c000c7307 */ /* 0x000e70000020d000 */
[----:B------:R-:W2:Y:S01]  /*0510*/  FRND.TRUNC R18, R18 ;  /* 0x0000001200127307 */ /* 0x000ea2000020d000 */
[----:B-1----:R-:W-:Y:S01]  /*0520*/  FADD.FTZ R13, |R12|, -RZ ;  /* 0x800000ff0c0d7221 */ /* 0x002fe20000010200 */
[----:B------:R-:W-:-:S04]  /*0530*/  LOP3.LUT R15, R21, 0x80000000, R12, 0xb8, !PT ;  /* 0x80000000150f7812 */ /* 0x000fc800078eb80c */
[----:B------:R-:W-:Y:S01]  /*0540*/  FSETP.GT.AND P0, PT, R13, 126, PT ;  /* 0x42fc00000d00780b */ /* 0x000fe20003f04000 */
[----:B--2---:R-:W-:Y:S01]  /*0550*/  FADD.FTZ R19, |R18|, -RZ ;  /* 0x800000ff12137221 */ /* 0x004fe20000010200 */
[----:B------:R-:W-:Y:S02]  /*0560*/  LOP3.LUT R13, R21, 0x80000000, R18, 0xb8, !PT ;  /* 0x80000000150d7812 */ /* 0x000fe400078eb812 */
[----:B------:R-:W-:Y:S02]  /*0570*/  FSEL R15, R15, R12, P0 ;  /* 0x0000000c0f0f7208 */ /* 0x000fe40000000000 */
[----:B------:R-:W-:Y:S02]  /*0580*/  FSETP.GT.AND P1, PT, R19, 126, PT ;  /* 0x42fc00001300780b */ /* 0x000fe40003f24000 */
[----:B------:R-:W-:Y:S01]  /*0590*/  FSETP.NEU.AND P0, PT, R4, RZ, PT ;  /* 0x000000ff0400720b */ /* 0x000fe20003f0d000 */
[----:B------:R-:W-:Y:S01]  /*05a0*/  FFMA.FTZ R10, R15, -0.69314718246459960938, R10 ;  /* 0xbf3172180f0a7823 */ /* 0x000fe2000001000a */
[----:B------:R-:W-:Y:S01]  /*05b0*/  FSEL R12, R13, R18, P1 ;  /* 0x000000120d0c7208 */ /* 0x000fe20000800000 */
[----:B------:R-:W-:-:S02]  /*05c0*/  FADD R13, R16, 10000 ;  /* 0x461c4000100d7421 */ /* 0x000fc40000000000 */
[C---:B------:R-:W-:Y:S01]  /*05d0*/  FFMA.FTZ R10, R15.reuse, 1.9046542121259335545e-09, R10 ;  /* 0x3102e3080f0a7823 */ /* 0x040fe2000001000a */
[----:B------:R-:W-:Y:S01]  /*05e0*/  FADD R15, R15, 12583039 ;  /* 0x4b40007f0f0f7421 */ /* 0x000fe20000000000 */
[----:B------:R-:W-:Y:S01]  /*05f0*/  FFMA.FTZ R17, R12, -0.69314718246459960938, R17 ;  /* 0xbf3172180c117823 */ /* 0x000fe20000010011 */
[----:B------:R-:W-:Y:S01]  /*0600*/  ISETP.GE.AND P1, PT, R13, 0x7f800000, PT ;  /* 0x7f8000000d00780c */ /* 0x000fe20003f26270 */
[----:B------:R-:W-:Y:S02]  /*0610*/  FMUL R10, R10, 1.4426950216293334961 ;  /* 0x3fb8aa3b0a0a7820 */ /* 0x000fe40000400000 */
[C---:B------:R-:W-:Y:S01]  /*0620*/  FFMA.FTZ R17, R12.reuse, 1.9046542121259335545e-09, R17 ;  /* 0x3102e3080c117823 */ /* 0x040fe20000010011 */
[----:B------:R-:W-:Y:S01]  /*0630*/  FADD R12, R12, 12583039 ;  /* 0x4b40007f0c0c7421 */ /* 0x000fe20000000000 */
[----:B------:R-:W-:Y:S02]  /*0640*/  SHF.L.U32 R15, R15, 0x17, RZ ;  /* 0x000000170f0f7819 */ /* 0x000fe400000006ff */
[----:B------:R-:W-:Y:S01]  /*0650*/  FMUL R17, R17, 1.4426950216293334961 ;  /* 0x3fb8aa3b11117820 */ /* 0x000fe20000400000 */
[----:B------:R-:W1:Y:S01]  /*0660*/  MUFU.EX2 R10, R10 ;  /* 0x0000000a000a7308 */ /* 0x000e620000000800 */
[----:B------:R-:W-:-:S07]  /*0670*/  SHF.L.U32 R12, R12, 0x17, RZ ;  /* 0x000000170c0c7819 */ /* 0x000fce00000006ff */
[----:B------:R-:W2:Y:S01]  /*0680*/  MUFU.EX2 R17, R17 ;  /* 0x0000001100117308 */ /* 0x000ea20000000800 */
[----:B-1----:R-:W-:Y:S01]  /*0690*/  FMUL R15, R15, R10 ;  /* 0x0000000a0f0f7220 */ /* 0x002fe20000400000 */
[----:B------:R-:W-:-:S04]  /*06a0*/  FADD R10, R14, 10000 ;  /* 0x461c40000e0a7421 */ /* 0x000fc80000000000 */
[----:B------:R-:W-:Y:S02]  /*06b0*/  FSETP.NEU.AND P2, PT, R15, +INF , PT ;  /* 0x7f8000000f00780b */ /* 0x000fe40003f4d000 */
[----:B------:R-:W-:Y:S01]  /*06c0*/  ISETP.GE.AND P3, PT, R10, 0x7f800000, PT ;  /* 0x7f8000000a00780c */ /* 0x000fe20003f66270 */
[----:B--2---:R-:W-:Y:S01]  /*06d0*/  FMUL R12, R12, R17 ;  /* 0x000000110c0c7220 */ /* 0x004fe20000400000 */
[----:B------:R-:W-:-:S04]  /*06e0*/  ISETP.NE.OR P5, PT, R8, 0x42b17218, !P2 ;  /* 0x42b172180800780c */ /* 0x000fc800057a5670 */
[----:B------:R-:W-:-:S04]  /*06f0*/  FSETP.NEU.AND P4, PT, R12, +INF , PT ;  /* 0x7f8000000c00780b */ /* 0x000fc80003f8d000 */
[----:B------:R-:W-:Y:S01]  /*0700*/  ISETP.NE.OR P6, PT, R11, 0x42b17218, !P4 ;  /* 0x42b172180b00780c */ /* 0x000fe200067c5670 */
[----:B------:R-:W-:-:S08]  /*0710*/  @P2 FADD.FTZ R7, R7, -R8 ;  /* 0x8000000807072221 */ /* 0x000fd00000010000 */
[----:B------:R-:W-:Y:S01]  /*0720*/  @P4 FADD.FTZ R8, R6, -R11 ;  /* 0x8000000b06084221 */ /* 0x000fe20000010000 */
[----:B------:R-:W-:Y:S01]  /*0730*/  @P2 FADD.FTZ R6, R0, R7 ;  /* 0x0000000700062221 */ /* 0x000fe20000010000 */
[----:B------:R-:W-:Y:S02]  /*0740*/  MOV R0, 0x7f800000 ;  /* 0x7f80000000007802 */ /* 0x000fe40000000f00 */
[----:B------:R-:W-:Y:S01]  /*0750*/  @P4 FADD.FTZ R9, R9, R8 ;  /* 0x0000000809094221 */ /* 0x000fe20000010000 */
[----:B------:R-:W-:Y:S01]  /*0760*/  @!P5 FADD R6, R6, 7.62939453125e-06 ;  /* 0x370000000606d421 */ /* 0x000fe20000000000 */
[----:B------:R-:W-:Y:S02]  /*0770*/  MOV R7, 0x7f800000 ;  /* 0x7f80000000077802 */ /* 0x000fe40000000f00 */
[----:B------:R-:W-:Y:S01]  /*0780*/  @!P6 FADD R9, R9, 7.62939453125e-06 ;  /* 0x370000000909e421 */ /* 0x000fe20000000000 */
[----:B------:R-:W-:-:S03]  /*0790*/  @P2 FFMA.FTZ R0, R15, R6, R15 ;  /* 0x000000060f002223 */ /* 0x000fc6000001000f */
[----:B------:R-:W-:Y:S01]  /*07a0*/  @P4 FFMA.FTZ R7, R12, R9, R12 ;  /* 0x000000090c074223 */ /* 0x000fe2000001000c */
[----:B------:R-:W-:Y:S06]  /*07b0*/  @!P3 BRA `(.L_x_1) ;  /* 0x000000000018b947 */ /* 0x000fec0003800000 */
[----:B------:R-:W-:-:S13]  /*07c0*/  FSETP.NAN.FTZ.AND P2, PT, |R4|, |R4|, PT ;  /* 0x400000040400720b */ /* 0x000fda0003f58200 */
[----:B------:R-:W-:Y:S01]  /*07d0*/  @P2 FADD R0, R4, 10000 ;  /* 0x461c400004002421 */ /* 0x000fe20000000000 */
[----:B------:R-:W-:Y:S06]  /*07e0*/  @P2 BRA `(.L_x_1) ;  /* 0x00000000000c2947 */ /* 0x000fec0003800000 */
[----:B------:R-:W-:-:S13]  /*07f0*/  FSETP.NEU.AND P2, PT, R14, +INF , PT ;  /* 0x7f8000000e00780b */ /* 0x000fda0003f4d000 */
[----:B------:R-:W-:-:S04]  /*0800*/  @!P2 FSETP.GEU.AND P3, PT, R4, RZ, PT ;  /* 0x000000ff0400a20b */ /* 0x000fc80003f6e000 */
[----:B------:R-:W-:-:S09]  /*0810*/  @!P2 SEL R0, RZ, 0x7f800000, !P3 ;  /* 0x7f800000ff00a807 */ /* 0x000fd20005800000 */
.L_x_1:
[----:B------:R-:W-:Y:S05]  /*0820*/  BSYNC B0 ;  /* 0x0000000000007941 */ /* 0x000fea0003800000 */
.L_x_0:
[----:B------:R-:W-:Y:S04]  /*0830*/  BSSY B0, `(.L_x_2) ;  /* 0x0000008000007945 */ /* 0x000fe80003800000 */
[----:B------:R-:W-:Y:S05]  /*0840*/  @!P1 BRA `(.L_x_3) ;  /* 0x0000000000189947 */ /* 0x000fea0003800000 */
[----:B------:R-:W-:-:S13]  /*0850*/  FSETP.NAN.FTZ.AND P1, PT, |R5|, |R5|, PT ;  /* 0x400000050500720b */ /* 0x000fda0003f38200 */
[----:B------:R-:W-:Y:S01]  /*0860*/  @P1 FADD R7, R5, 10000 ;  /* 0x461c400005071421 */ /* 0x000fe20000000000 */
[----:B------:R-:W-:Y:S06]  /*0870*/  @P1 BRA `(.L_x_3) ;  /* 0x00000000000c1947 */ /* 0x000fec0003800000 */
[----:B------:R-:W-:-:S13]  /*0880*/  FSETP.NEU.AND P1, PT, R16, +INF , PT ;  /* 0x7f8000001000780b */ /* 0x000fda0003f2d000 */
[----:B------:R-:W-:-:S04]  /*0890*/  @!P1 FSETP.GEU.AND P2, PT, R5, RZ, PT ;  /* 0x000000ff0500920b */ /* 0x000fc80003f4e000 */
[----:B------:R-:W-:-:S09]  /*08a0*/  @!P1 SEL R7, RZ, 0x7f800000, !P2 ;  /* 0x7f800000ff079807 */ /* 0x000fd20005000000 */
.L_x_3:
[----:B------:R-:W-:Y:S05]  /*08b0*/  BSYNC B0 ;  /* 0x0000000000007941 */ /* 0x000fea0003800000 */
.L_x_2:
[----:B------:R-:W-:Y:S01]  /*08c0*/  FSETP.NEU.AND P1, PT, R5, RZ, PT ;  /* 0x000000ff0500720b */ /* 0x000fe20003f2d000 */
[----:B------:R-:W-:Y:S01]  /*08d0*/  ULDC.64 UR4, c[0x0][0x208] ;  /* 0x0000820000047ab9 */ /* 0x000fe20000000a00 */
[----:B------:R-:W-:Y:S01]  /*08e0*/  FSEL R6, R0, 1, P0 ;  /* 0x3f80000000067808 */ /* 0x000fe20000000000 */
[----:B------:R-:W0:Y:S01]  /*08f0*/  LDC.64 R4, c[0x0][0x210] ;  /* 0x00008400ff047b82 */ /* 0x000e220000000a00 */
[----:B------:R-:W-:Y:S02]  /*0900*/  FSEL R7, R7, 1, P1 ;  /* 0x3f80000007077808 */ /* 0x000fe40000800000 */
[----:B------:R-:W-:Y:S02]  /*0910*/  LEA.HI R0, R3, R3, RZ, 0x2 ;  /* 0x0000000303007211 */ /* 0x000fe400078f10ff */
[----:B------:R-:W-:Y:S02]  /*0920*/  FSETP.GT.AND P0, PT, |R6|, 8.50705917302346158658e+37, PT ;  /* 0x7e8000000600780b */ /* 0x000fe40003f04200 */
[----:B------:R-:W-:-:S02]  /*0930*/  FSETP.GT.AND P1, PT, |R7|, 8.50705917302346158658e+37, PT ;  /* 0x7e8000000700780b */ /* 0x000fc40003f24200 */
[----:B------:R-:W-:Y:S02]  /*0940*/  LOP3.LUT R0, R0, 0xfffffffc, RZ, 0xc0, !PT ;  /* 0xfffffffc00007812 */ /* 0x000fe400078ec0ff */
[----:B------:R-:W-:Y:S02]  /*0950*/  FSETP.GEU.AND P2, PT, |R6|, 1.175494350822287508e-38, PT ;  /* 0x008000000600780b */ /* 0x000fe40003f4e200 */
[----:B------:R-:W-:Y:S02]  /*0960*/  FSETP.GEU.AND P3, PT, |R7|, 1.175494350822287508e-38, PT ;  /* 0x008000000700780b */ /* 0x000fe40003f6e200 */
[----:B------:R-:W-:-:S03]  /*0970*/  IADD3 R0, R3, 0x1, -R0 ;  /* 0x0000000103007810 */ /* 0x000fc60007ffe800 */
[----:B------:R-:W-:Y:S01]  /*0980*/  @P0 FMUL R6, R6, 0.25 ;  /* 0x3e80000006060820 */ /* 0x000fe20000400000 */
[----:B------:R-:W-:Y:S01]  /*0990*/  I2FP.F32.S32 R0, R0 ;  /* 0x0000000000007245 */ /* 0x000fe20000201400 */
[----:B------:R-:W-:-:S04]  /*09a0*/  @P1 FMUL R7, R7, 0.25 ;  /* 0x3e80000007071820 */ /* 0x000fc80000400000 */
[----:B------:R-:W-:Y:S01]  /*09b0*/  FMUL R0, R0, 0.24999994039535522461 ;  /* 0x3e7ffffc00007820 */ /* 0x000fe20000400000 */
[----:B------:R-:W-:Y:S01]  /*09c0*/  @!P2 FMUL R6, R6, 16777216 ;  /* 0x4b8000000606a820 */ /* 0x000fe20000400000 */
[----:B------:R-:W-:Y:S02]  /*09d0*/  @!P3 FMUL R7, R7, 16777216 ;  /* 0x4b8000000707b820 */ /* 0x000fe40000400000 */
[----:B------:R-:W-:-:S03]  /*09e0*/  FMUL R0, R0, 6.2831854820251464844 ;  /* 0x40c90fdb00007820 */ /* 0x000fc60000400000 */
[----:B------:R-:W1:Y:S01]  /*09f0*/  MUFU.RCP R6, R6 ;  /* 0x0000000600067308 */ /* 0x000e620000001000 */
[----:B------:R-:W-:-:S05]  /*0a00*/  FMUL R3, R0, 0.25 ;  /* 0x3e80000000037820 */ /* 0x000fca0000400000 */
[CC--:B------:R-:W-:Y:S02]  /*0a10*/  FSEL R9, R3.reuse, R0.reuse, P0 ;  /* 0x0000000003097208 */ /* 0x0c0fe40000000000 */
[----:B------:R-:W2:Y:S01]  /*0a20*/  MUFU.RCP R7, R7 ;  /* 0x0000000700077308 */ /* 0x000ea20000001000 */
[----:B------:R-:W-:Y:S01]  /*0a30*/  FSEL R0, R3, R0, P1 ;  /* 0x0000000003007208 */ /* 0x000fe20000800000 */
[----:B0-----:R-:W-:-:S04]  /*0a40*/  IMAD.WIDE R2, R2, 0x4, R4 ;  /* 0x0000000402027825 */ /* 0x001fc800078e0204 */
[----:B------:R-:W-:Y:S01]  /*0a50*/  @!P2 FMUL R9, R9, 16777216 ;  /* 0x4b8000000909a820 */ /* 0x000fe20000400000 */
[----:B------:R-:W-:-:S03]  /*0a60*/  @!P3 FMUL R0, R0, 16777216 ;  /* 0x4b8000000000b820 */ /* 0x000fc60000400000 */
[----:B-1----:R-:W-:Y:S01]  /*0a70*/  FMUL R4, R6, R9 ;  /* 0x0000000906047220 */ /* 0x002fe20000400000 */
[----:B--2---:R-:W-:-:S05]  /*0a80*/  FMUL R5, R7, R0 ;  /* 0x0000000007057220 */ /* 0x004fca0000400000 */
[----:B------:R-:W-:Y:S01]  /*0a90*/  STG.E.64 desc[UR4][R2.64], R4 ;  /* 0x0000000402007986 */ /* 0x000fe2000c101b04 */
[----:B------:R-:W-:Y:S05]  /*0aa0*/  EXIT ;  /* 0x000000000000794d */ /* 0x000fea0003800000 */
.L_x_4:
[----:B------:R-:W-:-:S00]  /*0ab0*/  BRA `(.L_x_4) ;  /* 0xfffffffc00fc7947 */ /* 0x000fc0000383ffff */
[----:B------:R-:W-:-:S00]  /*0ac0*/  NOP ;  /* 0x0000000000007918 */ /* 0x000fc00000000000 */
        /* <DEDUP_REMOVED lines=11> */
.L_x_5:


//--------------------- .nv.global.init           --------------------------
	.section	.nv.global.init,"aw",@progbits
.nv.global.init:
	.type		_$_str,@object
	.size		_$_str,(.L_0 - _$_str)
_$_str:
        /*0000*/ 	.byte	0x5f, 0x5f, 0x43, 0x55, 0x44, 0x41, 0x5f, 0x46, 0x54, 0x5a, 0x00
.L_0:


//--------------------- .nv.constant0.triton_poi_fused_arange_div_floor_divide_mul_pow_0 --------------------------
	.section	.nv.constant0.triton_poi_fused_arange_div_floor_divide_mul_pow_0,"a",@progbits
	.sectionflags	@""
	.align	4
.nv.constant0.triton_poi_fused_arange_div_floor_divide_mul_pow_0:
	.zero		540
